//
// Generated by NVIDIA NVVM Compiler
//
// Compiler Build ID: CL-36424714
// Cuda compilation tools, release 13.0, V13.0.88
// Based on NVVM 20.0.0
//

.version 9.0
.target sm_100
.address_size 64

	// .globl	_Z16searchBruteForcemllllPmPjj
.const .align 1 .b8 d_patternGrid[1024];
.const .align 4 .u32 d_patternWidth;
.const .align 4 .u32 d_patternHeight;

.visible .entry _Z16searchBruteForcemllllPmPjj(
	.param .u64 _Z16searchBruteForcemllllPmPjj_param_0,
	.param .u64 _Z16searchBruteForcemllllPmPjj_param_1,
	.param .u64 _Z16searchBruteForcemllllPmPjj_param_2,
	.param .u64 _Z16searchBruteForcemllllPmPjj_param_3,
	.param .u64 _Z16searchBruteForcemllllPmPjj_param_4,
	.param .u64 .ptr .align 1 _Z16searchBruteForcemllllPmPjj_param_5,
	.param .u64 .ptr .align 1 _Z16searchBruteForcemllllPmPjj_param_6,
	.param .u32 _Z16searchBruteForcemllllPmPjj_param_7
)
{
	.reg .pred 	%p<21>;
	.reg .b16 	%rs<5>;
	.reg .b32 	%r<43>;
	.reg .b64 	%rd<73>;

	ld.param.u64 	%rd17, [_Z16searchBruteForcemllllPmPjj_param_0];
	ld.param.u64 	%rd18, [_Z16searchBruteForcemllllPmPjj_param_1];
	ld.param.u64 	%rd22, [_Z16searchBruteForcemllllPmPjj_param_2];
	ld.param.u64 	%rd19, [_Z16searchBruteForcemllllPmPjj_param_3];
	ld.param.u64 	%rd23, [_Z16searchBruteForcemllllPmPjj_param_4];
	ld.param.u64 	%rd20, [_Z16searchBruteForcemllllPmPjj_param_5];
	ld.param.u64 	%rd21, [_Z16searchBruteForcemllllPmPjj_param_6];
	ld.param.u32 	%r12, [_Z16searchBruteForcemllllPmPjj_param_7];
	sub.s64 	%rd24, %rd22, %rd18;
	add.s64 	%rd1, %rd24, 1;
	mov.u32 	%r13, %ctaid.x;
	mov.u32 	%r14, %ntid.x;
	mul.wide.u32 	%rd25, %r13, %r14;
	mov.u32 	%r15, %tid.x;
	cvt.u64.u32 	%rd26, %r15;
	add.s64 	%rd2, %rd25, %rd26;
	sub.s64 	%rd27, %rd23, %rd19;
	mad.lo.s64 	%rd28, %rd24, %rd27, %rd24;
	add.s64 	%rd29, %rd27, %rd28;
	add.s64 	%rd30, %rd29, 1;
	setp.ge.u64 	%p1, %rd2, %rd30;
	@%p1 bra 	$L__BB0_21;
	or.b64  	%rd31, %rd2, %rd1;
	and.b64  	%rd32, %rd31, -4294967296;
	setp.ne.s64 	%p2, %rd32, 0;
	@%p2 bra 	$L__BB0_3;
	cvt.u32.u64 	%r16, %rd1;
	cvt.u32.u64 	%r17, %rd2;
	div.u32 	%r18, %r17, %r16;
	mul.lo.s32 	%r19, %r18, %r16;
	sub.s32 	%r20, %r17, %r19;
	cvt.u64.u32 	%rd71, %r18;
	cvt.u64.u32 	%rd72, %r20;
	bra.uni 	$L__BB0_4;
$L__BB0_3:
	div.u64 	%rd71, %rd2, %rd1;
	mul.lo.s64 	%rd33, %rd71, %rd1;
	sub.s64 	%rd72, %rd2, %rd33;
$L__BB0_4:
	add.s64 	%rd9, %rd72, %rd18;
	add.s64 	%rd10, %rd71, %rd19;
	ld.const.u32 	%r1, [d_patternHeight];
	setp.lt.s32 	%p3, %r1, 1;
	@%p3 bra 	$L__BB0_19;
	ld.const.u32 	%r2, [d_patternWidth];
	setp.lt.s32 	%p4, %r2, 1;
	@%p4 bra 	$L__BB0_12;
	mov.b32 	%r39, 0;
	mov.u64 	%rd35, d_patternGrid;
$L__BB0_7:
	cvt.u64.u32 	%rd11, %r39;
	mul.wide.u32 	%rd34, %r39, 32;
	add.s64 	%rd12, %rd35, %rd34;
	mov.b32 	%r40, 0;
$L__BB0_8:
	cvt.u64.u32 	%rd13, %r40;
	add.s64 	%rd36, %rd12, %rd13;
	ld.const.u8 	%rs2, [%rd36];
	setp.eq.s16 	%p5, %rs2, 1;
	@%p5 bra 	$L__BB0_11;
	cvt.u32.u64 	%r23, %rd13;
	add.s32 	%r40, %r23, 1;
	setp.ne.s32 	%p6, %r40, %r2;
	@%p6 bra 	$L__BB0_8;
	cvt.u32.u64 	%r24, %rd11;
	add.s32 	%r39, %r24, 1;
	setp.eq.s32 	%p7, %r39, %r1;
	@%p7 bra 	$L__BB0_12;
	bra.uni 	$L__BB0_7;
$L__BB0_11:
	add.s64 	%rd37, %rd9, %rd13;
	add.s64 	%rd38, %rd10, %rd11;
	mad.lo.s64 	%rd39, %rd37, 21419611790508032, 25544794734329856;
	shr.u64 	%rd40, %rd39, 32;
	mul.lo.s64 	%rd41, %rd37, %rd40;
	cvt.s64.s32 	%rd42, %rd41;
	mad.lo.s64 	%rd43, %rd38, 4392871, 389711;
	mad.lo.s64 	%rd44, %rd43, %rd38, %rd17;
	add.s64 	%rd45, %rd44, %rd42;
	xor.b64  	%rd46, %rd45, 25303508018;
	mad.lo.s64 	%rd47, %rd46, 25214903917, 11;
	shr.u64 	%rd48, %rd47, 17;
	cvt.u32.u64 	%r25, %rd48;
	and.b32  	%r26, %r25, 2147483647;
	mul.lo.s32 	%r27, %r26, -858993459;
	shf.l.wrap.b32 	%r28, %r27, %r27, 31;
	setp.gt.u32 	%p8, %r28, 429496729;
	@%p8 bra 	$L__BB0_21;
$L__BB0_12:
	setp.lt.s32 	%p9, %r2, 1;
	@%p9 bra 	$L__BB0_19;
	mov.b32 	%r41, 0;
	mov.u64 	%rd51, d_patternGrid;
$L__BB0_14:
	cvt.u64.u32 	%rd49, %r41;
	mul.wide.u32 	%rd50, %r41, 32;
	add.s64 	%rd14, %rd51, %rd50;
	add.s64 	%rd52, %rd10, %rd49;
	mad.lo.s64 	%rd53, %rd52, 4392871, 389711;
	mad.lo.s64 	%rd15, %rd53, %rd52, %rd17;
	mov.b32 	%r42, 0;
$L__BB0_15:
	cvt.u64.u32 	%rd16, %r42;
	add.s64 	%rd54, %rd14, %rd16;
	ld.const.u8 	%rs1, [%rd54];
	setp.eq.s16 	%p10, %rs1, 0;
	@%p10 bra 	$L__BB0_17;
	add.s64 	%rd55, %rd9, %rd16;
	mad.lo.s64 	%rd56, %rd55, 21419611790508032, 25544794734329856;
	shr.u64 	%rd57, %rd56, 32;
	mul.lo.s64 	%rd58, %rd55, %rd57;
	cvt.s64.s32 	%rd59, %rd58;
	add.s64 	%rd60, %rd15, %rd59;
	xor.b64  	%rd61, %rd60, 25303508018;
	mad.lo.s64 	%rd62, %rd61, 25214903917, 11;
	shr.u64 	%rd63, %rd62, 17;
	cvt.u32.u64 	%r31, %rd63;
	and.b32  	%r32, %r31, 2147483647;
	mul.hi.u32 	%r33, %r32, 1717986919;
	shr.u32 	%r34, %r33, 2;
	mul.lo.s32 	%r35, %r34, 10;
	sub.s32 	%r36, %r32, %r35;
	setp.eq.s32 	%p11, %r36, 0;
	setp.ne.s32 	%p12, %r36, 0;
	setp.eq.s16 	%p13, %rs1, 1;
	and.pred  	%p14, %p13, %p12;
	setp.eq.s16 	%p15, %rs1, 255;
	and.pred  	%p16, %p15, %p11;
	or.pred  	%p17, %p14, %p16;
	@%p17 bra 	$L__BB0_21;
$L__BB0_17:
	cvt.u32.u64 	%r38, %rd16;
	add.s32 	%r42, %r38, 1;
	setp.ne.s32 	%p18, %r42, %r2;
	@%p18 bra 	$L__BB0_15;
	add.s32 	%r41, %r41, 1;
	setp.ne.s32 	%p19, %r41, %r1;
	@%p19 bra 	$L__BB0_14;
$L__BB0_19:
	cvta.to.global.u64 	%rd64, %rd21;
	atom.global.add.u32 	%r11, [%rd64], 1;
	setp.ge.u32 	%p20, %r11, %r12;
	@%p20 bra 	$L__BB0_21;
	and.b64  	%rd65, %rd9, 4294967295;
	shl.b64 	%rd66, %rd10, 32;
	or.b64  	%rd67, %rd66, %rd65;
	cvta.to.global.u64 	%rd68, %rd20;
	mul.wide.u32 	%rd69, %r11, 8;
	add.s64 	%rd70, %rd68, %rd69;
	st.global.u64 	[%rd70], %rd67;
$L__BB0_21:
	ret;

}


// ===== COMPILED SASS (sm_100) =====

	.target	sm_100

	.elftype	@"ET_EXEC"


//--------------------- .note.nv.tkinfo           --------------------------
	.section	.note.nv.tkinfo,"",@"SHT_NOTE"
	.sectionflags	@"SHF_NOTE_NV_TKINFO"
	.tkinfo
        /*0018*/ 	.word	0x00000002
        /*0030*/ 	.string	""
        /*0030*/ 	.string	"ptxas"
        /*0030*/ 	.string	"Cuda compilation tools, release 13.0, V13.0.88"
        /*0030*/ 	.string	"Build cuda_13.0.r13.0/compiler.36424714_0"
        /*0030*/ 	.string	"-arch sm_100 -m 64 "



//--------------------- .note.nv.cuinfo           --------------------------
	.section	.note.nv.cuinfo,"",@"SHT_NOTE"
	.sectionflags	@"SHF_NOTE_NV_CUINFO"
        /*0018*/ 	.short	0x0002
        /*001a*/ 	.short	0x0064
        /*001c*/ 	.short	0x0082
	.zero		2


//--------------------- .nv.info                  --------------------------
	.section	.nv.info,"",@"SHT_CUDA_INFO"
	.align	4


	//----- nvinfo : EIATTR_REGCOUNT
	.align		4
        /*0000*/ 	.byte	0x04, 0x2f
        /*0002*/ 	.short	(.L_4 - .L_3)
	.align		4
.L_3:
        /*0004*/ 	.word	index@(_Z16searchBruteForcemllllPmPjj)
        /*0008*/ 	.word	0x00000010


	//----- nvinfo : EIATTR_FRAME_SIZE
	.align		4
.L_4:
        /*000c*/ 	.byte	0x04, 0x11
        /*000e*/ 	.short	(.L_6 - .L_5)
	.align		4
.L_5:
        /*0010*/ 	.word	index@($__internal_0_$__cuda_sm20_div_u64)
        /*0014*/ 	.word	0x00000000


	//----- nvinfo : EIATTR_FRAME_SIZE
	.align		4
.L_6:
        /*0018*/ 	.byte	0x04, 0x11
        /*001a*/ 	.short	(.L_8 - .L_7)
	.align		4
.L_7:
        /*001c*/ 	.word	index@(_Z16searchBruteForcemllllPmPjj)
        /*0020*/ 	.word	0x00000000


	//----- nvinfo : EIATTR_MIN_STACK_SIZE
	.align		4
.L_8:
        /*0024*/ 	.byte	0x04, 0x12
        /*0026*/ 	.short	(.L_10 - .L_9)
	.align		4
.L_9:
        /*0028*/ 	.word	index@(_Z16searchBruteForcemllllPmPjj)
        /*002c*/ 	.word	0x00000000
.L_10:


//--------------------- .nv.compat                --------------------------
	.section	.nv.compat,"",@"SHT_CUDA_COMPAT_INFO"
	.align	4
        /*0000*/ 	.byte	0x02, 0x09, 0x00, 0x00, 0x02, 0x02, 0x01, 0x00, 0x02, 0x05, 0x05, 0x00, 0x03, 0x07, 0x01, 0x01
        /*0010*/ 	.byte	0x02, 0x03, 0x00, 0x00, 0x02, 0x06, 0x01, 0x00, 0x04, 0x0b, 0x08, 0x00, 0x09, 0x00, 0x00, 0x00
        /*0020*/ 	.byte	0x00, 0x00, 0x00, 0x00


//--------------------- .nv.info._Z16searchBruteForcemllllPmPjj --------------------------
	.section	.nv.info._Z16searchBruteForcemllllPmPjj,"",@"SHT_CUDA_INFO"
	.sectionflags	@""
	.align	4


	//----- nvinfo : EIATTR_CUDA_API_VERSION
	.align		4
        /*0000*/ 	.byte	0x04, 0x37
        /*0002*/ 	.short	(.L_12 - .L_11)
.L_11:
        /*0004*/ 	.word	0x00000082


	//----- nvinfo : EIATTR_KPARAM_INFO
	.align		4
.L_12:
        /*0008*/ 	.byte	0x04, 0x17
        /*000a*/ 	.short	(.L_14 - .L_13)
.L_13:
        /*000c*/ 	.word	0x00000000
        /*0010*/ 	.short	0x0007
        /*0012*/ 	.short	0x0038
        /*0014*/ 	.byte	0x00, 0xf0, 0x11, 0x00


	//----- nvinfo : EIATTR_KPARAM_INFO
	.align		4
.L_14:
        /*0018*/ 	.byte	0x04, 0x17
        /*001a*/ 	.short	(.L_16 - .L_15)
.L_15:
        /*001c*/ 	.word	0x00000000
        /*0020*/ 	.short	0x0006
        /*0022*/ 	.short	0x0030
        /*0024*/ 	.byte	0x00, 0xf5, 0x21, 0x00


	//----- nvinfo : EIATTR_KPARAM_INFO
	.align		4
.L_16:
        /*0028*/ 	.byte	0x04, 0x17
        /*002a*/ 	.short	(.L_18 - .L_17)
.L_17:
        /*002c*/ 	.word	0x00000000
        /*0030*/ 	.short	0x0005
        /*0032*/ 	.short	0x0028
        /*0034*/ 	.byte	0x00, 0xf5, 0x21, 0x00


	//----- nvinfo : EIATTR_KPARAM_INFO
	.align		4
.L_18:
        /*0038*/ 	.byte	0x04, 0x17
        /*003a*/ 	.short	(.L_20 - .L_19)
.L_19:
        /*003c*/ 	.word	0x00000000
        /*0040*/ 	.short	0x0004
        /*0042*/ 	.short	0x0020
        /*0044*/ 	.byte	0x00, 0xf0, 0x21, 0x00


	//----- nvinfo : EIATTR_KPARAM_INFO
	.align		4
.L_20:
        /*0048*/ 	.byte	0x04, 0x17
        /*004a*/ 	.short	(.L_22 - .L_21)
.L_21:
        /*004c*/ 	.word	0x00000000
        /*0050*/ 	.short	0x0003
        /*0052*/ 	.short	0x0018
        /*0054*/ 	.byte	0x00, 0xf0, 0x21, 0x00


	//----- nvinfo : EIATTR_KPARAM_INFO
	.align		4
.L_22:
        /*0058*/ 	.byte	0x04, 0x17
        /*005a*/ 	.short	(.L_24 - .L_23)
.L_23:
        /*005c*/ 	.word	0x00000000
        /*0060*/ 	.short	0x0002
        /*0062*/ 	.short	0x0010
        /*0064*/ 	.byte	0x00, 0xf0, 0x21, 0x00


	//----- nvinfo : EIATTR_KPARAM_INFO
	.align		4
.L_24:
        /*0068*/ 	.byte	0x04, 0x17
        /*006a*/ 	.short	(.L_26 - .L_25)
.L_25:
        /*006c*/ 	.word	0x00000000
        /*0070*/ 	.short	0x0001
        /*0072*/ 	.short	0x0008
        /*0074*/ 	.byte	0x00, 0xf0, 0x21, 0x00


	//----- nvinfo : EIATTR_KPARAM_INFO
	.align		4
.L_26:
        /*0078*/ 	.byte	0x04, 0x17
        /*007a*/ 	.short	(.L_28 - .L_27)
.L_27:
        /*007c*/ 	.word	0x00000000
        /*0080*/ 	.short	0x0000
        /*0082*/ 	.short	0x0000
        /*0084*/ 	.byte	0x00, 0xf0, 0x21, 0x00


	//----- nvinfo : EIATTR_SPARSE_MMA_MASK
	.align		4
.L_28:
        /*0088*/ 	.byte	0x03, 0x50
        /*008a*/ 	.short	0x0000


	//----- nvinfo : EIATTR_MAXREG_COUNT
	.align		4
        /*008c*/ 	.byte	0x03, 0x1b
        /*008e*/ 	.short	0x00ff


	//----- nvinfo : EIATTR_MERCURY_ISA_VERSION
	.align		4
        /*0090*/ 	.byte	0x03, 0x5f
        /*0092*/ 	.short	0x0101


	//----- nvinfo : EIATTR_INT_WARP_WIDE_INSTR_OFFSETS
	.align		4
        /*0094*/ 	.byte	0x04, 0x31
        /*0096*/ 	.short	(.L_30 - .L_29)


	//   ....[0]....
.L_29:
        /*0098*/ 	.word	0x00000b00


	//   ....[1]....
        /*009c*/ 	.word	0x00000ba0


	//----- nvinfo : EIATTR_VRC_CTA_INIT_COUNT
	.align		4
.L_30:
        /*00a0*/ 	.byte	0x02, 0x4a
	.zero		1
	.zero		1


	//----- nvinfo : EIATTR_EXIT_INSTR_OFFSETS
	.align		4
        /*00a4*/ 	.byte	0x04, 0x1c
        /*00a6*/ 	.short	(.L_32 - .L_31)


	//   ....[0]....
.L_31:
        /*00a8*/ 	.word	0x00000170


	//   ....[1]....
        /*00ac*/ 	.word	0x00000750


	//   ....[2]....
        /*00b0*/ 	.word	0x00000aa0


	//   ....[3]....
        /*00b4*/ 	.word	0x00000bd0


	//   ....[4]....
        /*00b8*/ 	.word	0x00000c10


	//----- nvinfo : EIATTR_CRS_STACK_SIZE
	.align		4
.L_32:
        /*00bc*/ 	.byte	0x04, 0x1e
        /*00be*/ 	.short	(.L_34 - .L_33)
.L_33:
        /*00c0*/ 	.word	0x00000000


	//----- nvinfo : EIATTR_CBANK_PARAM_SIZE
	.align		4
.L_34:
        /*00c4*/ 	.byte	0x03, 0x19
        /*00c6*/ 	.short	0x003c


	//----- nvinfo : EIATTR_PARAM_CBANK
	.align		4
        /*00c8*/ 	.byte	0x04, 0x0a
        /*00ca*/ 	.short	(.L_36 - .L_35)
	.align		4
.L_35:
        /*00cc*/ 	.word	index@(.nv.constant0._Z16searchBruteForcemllllPmPjj)
        /*00d0*/ 	.short	0x0380
        /*00d2*/ 	.short	0x003c


	//----- nvinfo : EIATTR_SW_WAR
	.align		4
.L_36:
        /*00d4*/ 	.byte	0x04, 0x36
        /*00d6*/ 	.short	(.L_38 - .L_37)
.L_37:
        /*00d8*/ 	.word	0x00000008
.L_38:


//--------------------- .nv.callgraph             --------------------------
	.section	.nv.callgraph,"",@"SHT_CUDA_CALLGRAPH"
	.align	4
	.sectionentsize	8
	.align		4
        /*0000*/ 	.word	0x00000000
	.align		4
        /*0004*/ 	.word	0xffffffff
	.align		4
        /*0008*/ 	.word	0x00000000
	.align		4
        /*000c*/ 	.word	0xfffffffe
	.align		4
        /*0010*/ 	.word	0x00000000
	.align		4
        /*0014*/ 	.word	0xfffffffd
	.align		4
        /*0018*/ 	.word	0x00000000
	.align		4
        /*001c*/ 	.word	0xfffffffc


//--------------------- .nv.constant3             --------------------------
	.section	.nv.constant3,"a",@progbits
	.align	4
.nv.constant3:
	.type		d_patternGrid,@object
	.size		d_patternGrid,(d_patternWidth - d_patternGrid)
d_patternGrid:
	.zero		1024
	.type		d_patternWidth,@object
	.size		d_patternWidth,(d_patternHeight - d_patternWidth)
d_patternWidth:
	.zero		4
	.type		d_patternHeight,@object
	.size		d_patternHeight,(.L_2 - d_patternHeight)
d_patternHeight:
	.zero		4
.L_2:


//--------------------- .text._Z16searchBruteForcemllllPmPjj --------------------------
	.section	.text._Z16searchBruteForcemllllPmPjj,"ax",@progbits
	.align	128
        .global         _Z16searchBruteForcemllllPmPjj
        .type           _Z16searchBruteForcemllllPmPjj,@function
        .size           _Z16searchBruteForcemllllPmPjj,(.L_x_12 - _Z16searchBruteForcemllllPmPjj)
        .other          _Z16searchBruteForcemllllPmPjj,@"STO_CUDA_ENTRY STV_DEFAULT"
_Z16searchBruteForcemllllPmPjj:
.text._Z16searchBruteForcemllllPmPjj:
[----:B------:R-:W-:Y:S01]  /*0000*/  LDC R1, c[0x0][0x37c] ;  /* 0x0000df00ff017b82 */ /* 0x000fe20000000800 */
[----:B------:R-:W0:Y:S01]  /*0010*/  LDCU.64 UR6, c[0x0][0x388] ;  /* 0x00007100ff0677ac */ /* 0x000e220008000a00 */
[----:B------:R-:W1:Y:S06]  /*0020*/  S2R R2, SR_TID.X ;  /* 0x0000000000027919 */ /* 0x000e6c0000002100 */
[----:B------:R-:W1:Y:S01]  /*0030*/  S2UR UR12, SR_CTAID.X ;  /* 0x00000000000c79c3 */ /* 0x000e620000002500 */
[----:B------:R-:W-:Y:S01]  /*0040*/  IMAD.MOV.U32 R3, RZ, RZ, RZ ;  /* 0x000000ffff037224 */ /* 0x000fe200078e00ff */
[----:B------:R-:W0:Y:S01]  /*0050*/  LDCU.128 UR8, c[0x0][0x390] ;  /* 0x00007200ff0877ac */ /* 0x000e220008000c00 */
[----:B------:R-:W2:Y:S05]  /*0060*/  LDCU.64 UR4, c[0x0][0x3a0] ;  /* 0x00007400ff0477ac */ /* 0x000eaa0008000a00 */
[----:B------:R-:W1:Y:S01]  /*0070*/  LDC R5, c[0x0][0x360] ;  /* 0x0000d800ff057b82 */ /* 0x000e620000000800 */
[----:B0-----:R-:W-:-:S02]  /*0080*/  UIADD3 UR6, UP0, UPT, UR8, -UR6, URZ ;  /* 0x8000000608067290 */ /* 0x001fc4000ff1e0ff */
[----:B--2---:R-:W-:Y:S02]  /*0090*/  UIADD3 UR8, UP1, UPT, UR4, -UR10, URZ ;  /* 0x8000000a04087290 */ /* 0x004fe4000ff3e0ff */
[----:B------:R-:W-:Y:S02]  /*00a0*/  UIADD3.X UR7, UPT, UPT, UR9, ~UR7, URZ, UP0, !UPT ;  /* 0x8000000709077290 */ /* 0x000fe400087fe4ff */
[----:B------:R-:W-:Y:S02]  /*00b0*/  UIADD3.X UR9, UPT, UPT, UR5, ~UR11, URZ, UP1, !UPT ;  /* 0x8000000b05097290 */ /* 0x000fe40008ffe4ff */
[----:B------:R-:W-:Y:S02]  /*00c0*/  UIMAD UR10, UR7, UR8, URZ ;  /* 0x00000008070a72a4 */ /* 0x000fe4000f8e02ff */
[----:B------:R-:W-:Y:S01]  /*00d0*/  UIMAD.WIDE.U32 UR4, UR8, UR6, UR6 ;  /* 0x00000006080472a5 */ /* 0x000fe2000f8e0006 */
[----:B-1----:R-:W-:Y:S01]  /*00e0*/  IMAD.WIDE.U32 R2, R5, UR12, R2 ;  /* 0x0000000c05027c25 */ /* 0x002fe2000f8e0002 */
[----:B------:R-:W-:-:S02]  /*00f0*/  UIMAD UR10, UR9, UR6, UR10 ;  /* 0x00000006090a72a4 */ /* 0x000fc4000f8e020a */
[----:B------:R-:W-:Y:S02]  /*0100*/  UIADD3 UR4, UP0, UP1, UR8, 0x1, UR4 ;  /* 0x0000000108047890 */ /* 0x000fe4000f91e004 */
[----:B------:R-:W-:-:S04]  /*0110*/  UIADD3 UR5, UPT, UPT, UR5, UR10, URZ ;  /* 0x0000000a05057290 */ /* 0x000fc8000fffe0ff */
[----:B------:R-:W-:Y:S01]  /*0120*/  UIADD3.X UR5, UPT, UPT, UR9, URZ, UR5, UP0, UP1 ;  /* 0x000000ff09057290 */ /* 0x000fe200087e2405 */
[----:B------:R-:W-:Y:S01]  /*0130*/  ISETP.GE.U32.AND P0, PT, R2, UR4, PT ;  /* 0x0000000402007c0c */ /* 0x000fe2000bf06070 */
[----:B------:R-:W-:-:S04]  /*0140*/  UIADD3 UR4, UP0, UPT, UR6, 0x1, URZ ;  /* 0x0000000106047890 */ /* 0x000fc8000ff1e0ff */
[----:B------:R-:W-:Y:S01]  /*0150*/  ISETP.GE.U32.AND.EX P0, PT, R3, UR5, PT, P0 ;  /* 0x0000000503007c0c */ /* 0x000fe2000bf06100 */
[----:B------:R-:W-:-:S12]  /*0160*/  UIADD3.X UR5, UPT, UPT, URZ, UR7, URZ, UP0, !UPT ;  /* 0x00000007ff057290 */ /* 0x000fd800087fe4ff */
[----:B------:R-:W-:Y:S05]  /*0170*/  @P0 EXIT ;  /* 0x000000000000094d */ /* 0x000fea0003800000 */
[----:B------:R-:W-:Y:S01]  /*0180*/  LOP3.LUT R0, R3, UR5, RZ, 0xfc, !PT ;  /* 0x0000000503007c12 */ /* 0x000fe2000f8efcff */
[----:B------:R-:W-:Y:S03]  /*0190*/  BSSY.RECONVERGENT B0, `(.L_x_0) ;  /* 0x000001f000007945 */ /* 0x000fe60003800200 */
[----:B------:R-:W-:-:S13]  /*01a0*/  ISETP.NE.U32.AND P0, PT, R0, RZ, PT ;  /* 0x000000ff0000720c */ /* 0x000fda0003f05070 */
[----:B------:R-:W-:Y:S05]  /*01b0*/  @P0 BRA `(.L_x_1) ;  /* 0x0000000000580947 */ /* 0x000fea0003800000 */
[----:B------:R-:W0:Y:S01]  /*01c0*/  I2F.U32.RP R0, UR4 ;  /* 0x0000000400007d06 */ /* 0x000e220008209000 */
[----:B------:R-:W-:-:S07]  /*01d0*/  ISETP.NE.U32.AND P2, PT, RZ, UR4, PT ;  /* 0x00000004ff007c0c */ /* 0x000fce000bf45070 */
[----:B0-----:R-:W0:Y:S02]  /*01e0*/  MUFU.RCP R0, R0 ;  /* 0x0000000000007308 */ /* 0x001e240000001000 */
[----:B0-----:R-:W-:-:S06]  /*01f0*/  VIADD R4, R0, 0xffffffe ;  /* 0x0ffffffe00047836 */ /* 0x001fcc0000000000 */
[----:B------:R0:W1:Y:S02]  /*0200*/  F2I.FTZ.U32.TRUNC.NTZ R5, R4 ;  /* 0x0000000400057305 */ /* 0x000064000021f000 */
[----:B0-----:R-:W-:Y:S01]  /*0210*/  IMAD.MOV.U32 R4, RZ, RZ, RZ ;  /* 0x000000ffff047224 */ /* 0x001fe200078e00ff */
[----:B-1----:R-:W-:-:S05]  /*0220*/  IADD3 R3, PT, PT, RZ, -R5, RZ ;  /* 0x80000005ff037210 */ /* 0x002fca0007ffe0ff */
[----:B------:R-:W-:-:S04]  /*0230*/  IMAD R3, R3, UR4, RZ ;  /* 0x0000000403037c24 */ /* 0x000fc8000f8e02ff */
[----:B------:R-:W-:-:S06]  /*0240*/  IMAD.HI.U32 R5, R5, R3, R4 ;  /* 0x0000000305057227 */ /* 0x000fcc00078e0004 */
[----:B------:R-:W-:-:S04]  /*0250*/  IMAD.HI.U32 R4, R5, R2, RZ ;  /* 0x0000000205047227 */ /* 0x000fc800078e00ff */
[----:B------:R-:W-:Y:S02]  /*0260*/  IMAD.MOV R3, RZ, RZ, -R4 ;  /* 0x000000ffff037224 */ /* 0x000fe400078e0a04 */
[----:B------:R-:W-:Y:S02]  /*0270*/  IMAD.MOV.U32 R5, RZ, RZ, RZ ;  /* 0x000000ffff057224 */ /* 0x000fe400078e00ff */
[----:B------:R-:W-:-:S05]  /*0280*/  IMAD R3, R3, UR4, R2 ;  /* 0x0000000403037c24 */ /* 0x000fca000f8e0202 */
[----:B------:R-:W-:-:S13]  /*0290*/  ISETP.GE.U32.AND P0, PT, R3, UR4, PT ;  /* 0x0000000403007c0c */ /* 0x000fda000bf06070 */
[----:B------:R-:W-:Y:S01]  /*02a0*/  @P0 IADD3 R3, PT, PT, R3, -UR4, RZ ;  /* 0x8000000403030c10 */ /* 0x000fe2000fffe0ff */
[----:B------:R-:W-:-:S03]  /*02b0*/  @P0 VIADD R4, R4, 0x1 ;  /* 0x0000000104040836 */ /* 0x000fc60000000000 */
[----:B------:R-:W-:-:S13]  /*02c0*/  ISETP.GE.U32.AND P1, PT, R3, UR4, PT ;  /* 0x0000000403007c0c */ /* 0x000fda000bf26070 */
[----:B------:R-:W-:Y:S01]  /*02d0*/  @P1 VIADD R4, R4, 0x1 ;  /* 0x0000000104041836 */ /* 0x000fe20000000000 */
[----:B------:R-:W-:-:S04]  /*02e0*/  @!P2 LOP3.LUT R4, RZ, UR4, RZ, 0x33, !PT ;  /* 0x00000004ff04ac12 */ /* 0x000fc8000f8e33ff */
[----:B------:R-:W-:-:S05]  /*02f0*/  IADD3 R3, PT, PT, -R4, RZ, RZ ;  /* 0x000000ff04037210 */ /* 0x000fca0007ffe1ff */
[----:B------:R-:W-:Y:S01]  /*0300*/  IMAD R2, R3, UR4, R2 ;  /* 0x0000000403027c24 */ /* 0x000fe2000f8e0202 */
[----:B------:R-:W-:Y:S06]  /*0310*/  BRA `(.L_x_2) ;  /* 0x0000000000187947 */ /* 0x000fec0003800000 */
.L_x_1:
[----:B------:R-:W-:-:S07]  /*0320*/  MOV R0, 0x340 ;  /* 0x0000034000007802 */ /* 0x000fce0000000f00 */
[----:B------:R-:W-:Y:S05]  /*0330*/  CALL.REL.NOINC `($__internal_0_$__cuda_sm20_div_u64) ;  /* 0x0000000800387944 */ /* 0x000fea0003c00000 */
[----:B------:R-:W-:Y:S01]  /*0340*/  IMAD.MOV R3, RZ, RZ, -R6 ;  /* 0x000000ffff037224 */ /* 0x000fe200078e0a06 */
[----:B------:R-:W-:Y:S01]  /*0350*/  MOV R4, R6 ;  /* 0x0000000600047202 */ /* 0x000fe20000000f00 */
[----:B------:R-:W-:Y:S02]  /*0360*/  IMAD.MOV.U32 R5, RZ, RZ, R7 ;  /* 0x000000ffff057224 */ /* 0x000fe400078e0007 */
[----:B------:R-:W-:-:S07]  /*0370*/  IMAD R2, R3, UR4, R2 ;  /* 0x0000000403027c24 */ /* 0x000fce000f8e0202 */
.L_x_2:
[----:B------:R-:W-:Y:S05]  /*0380*/  BSYNC.RECONVERGENT B0 ;  /* 0x0000000000007941 */ /* 0x000fea0003800200 */
.L_x_0:
[----:B------:R-:W0:Y:S01]  /*0390*/  LDCU UR4, c[0x3][0x404] ;  /* 0x00c08080ff0477ac */ /* 0x000e220008000800 */
[----:B------:R-:W1:Y:S01]  /*03a0*/  LDCU.64 UR6, c[0x0][0x398] ;  /* 0x00007300ff0677ac */ /* 0x000e620008000a00 */
[----:B------:R-:W2:Y:S01]  /*03b0*/  LDCU UR5, c[0x0][0x388] ;  /* 0x00007100ff0577ac */ /* 0x000ea20008000800 */
[----:B------:R-:W3:Y:S01]  /*03c0*/  LDCU.64 UR8, c[0x0][0x358] ;  /* 0x00006b00ff0877ac */ /* 0x000ee20008000a00 */
[----:B0-----:R-:W-:Y:S01]  /*03d0*/  UISETP.GE.AND UP0, UPT, UR4, 0x1, UPT ;  /* 0x000000010400788c */ /* 0x001fe2000bf06270 */
[----:B-1----:R-:W-:-:S04]  /*03e0*/  IADD3 R3, P0, PT, R4, UR6, RZ ;  /* 0x0000000604037c10 */ /* 0x002fc8000ff1e0ff */
[----:B------:R-:W-:Y:S01]  /*03f0*/  IADD3.X R0, PT, PT, R5, UR7, RZ, P0, !PT ;  /* 0x0000000705007c10 */ /* 0x000fe200087fe4ff */
[----:B--2---:R-:W-:-:S03]  /*0400*/  VIADD R2, R2, UR5 ;  /* 0x0000000502027c36 */ /* 0x004fc60008000000 */
[----:B---3--:R-:W-:Y:S05]  /*0410*/  BRA.U !UP0, `(.L_x_3) ;  /* 0x0000000508b47547 */ /* 0x008fea000b800000 */
[----:B------:R-:W0:Y:S02]  /*0420*/  LDCU UR4, c[0x3][0x400] ;  /* 0x00c08000ff0477ac */ /* 0x000e240008000800 */
[----:B0-----:R-:W-:-:S09]  /*0430*/  UISETP.GE.AND UP0, UPT, UR4, 0x1, UPT ;  /* 0x000000010400788c */ /* 0x001fd2000bf06270 */
[----:B------:R-:W-:Y:S05]  /*0440*/  BRA.U !UP0, `(.L_x_4) ;  /* 0x0000000108c47547 */ /* 0x000fea000b800000 */
[----:B------:R-:W-:-:S05]  /*0450*/  UMOV UR4, URZ ;  /* 0x000000ff00047c82 */ /* 0x000fca0008000000 */
.L_x_7:
[----:B------:R-:W0:Y:S01]  /*0460*/  LDCU UR10, c[0x3][0x400] ;  /* 0x00c08000ff0a77ac */ /* 0x000e220008000800 */
[----:B------:R-:W-:-:S05]  /*0470*/  UMOV UR5, URZ ;  /* 0x000000ff00057c82 */ /* 0x000fca0008000000 */
.L_x_6:
[----:B------:R-:W-:-:S12]  /*0480*/  ULEA UR6, UR4, UR5, 0x5 ;  /* 0x0000000504067291 */ /* 0x000fd8000f8e28ff */
[----:B------:R-:W1:Y:S02]  /*0490*/  LDCU.U8 UR6, c[0x3][UR6] ;  /* 0x00c00000060677ac */ /* 0x000e640008000000 */
[----:B-1----:R-:W-:-:S09]  /*04a0*/  UISETP.NE.AND UP0, UPT, UR6, 0x1, UPT ;  /* 0x000000010600788c */ /* 0x002fd2000bf05270 */
[----:B------:R-:W-:Y:S05]  /*04b0*/  BRA.U !UP0, `(.L_x_5) ;  /* 0x0000000108207547 */ /* 0x000fea000b800000 */
[----:B------:R-:W-:-:S04]  /*04c0*/  UIADD3 UR5, UPT, UPT, UR5, 0x1, URZ ;  /* 0x0000000105057890 */ /* 0x000fc8000fffe0ff */
[----:B0-----:R-:W-:-:S09]  /*04d0*/  UISETP.NE.AND UP0, UPT, UR5, UR10, UPT ;  /* 0x0000000a0500728c */ /* 0x001fd2000bf05270 */
[----:B------:R-:W-:Y:S05]  /*04e0*/  BRA.U UP0, `(.L_x_6) ;  /* 0xfffffffd00e47547 */ /* 0x000fea000b83ffff */
[----:B------:R-:W0:Y:S01]  /*04f0*/  LDCU UR5, c[0x3][0x404] ;  /* 0x00c08080ff0577ac */ /* 0x000e220008000800 */
[----:B------:R-:W-:-:S04]  /*0500*/  UIADD3 UR4, UPT, UPT, UR4, 0x1, URZ ;  /* 0x0000000104047890 */ /* 0x000fc8000fffe0ff */
[----:B0-----:R-:W-:-:S09]  /*0510*/  UISETP.NE.AND UP0, UPT, UR4, UR5, UPT ;  /* 0x000000050400728c */ /* 0x001fd2000bf05270 */
[----:B------:R-:W-:Y:S05]  /*0520*/  BRA.U !UP0, `(.L_x_4) ;  /* 0x00000001088c7547 */ /* 0x000fea000b800000 */
[----:B------:R-:W-:Y:S05]  /*0530*/  BRA `(.L_x_7) ;  /* 0xfffffffc00c87947 */ /* 0x000fea000383ffff */
.L_x_5:
[----:B------:R-:W1:Y:S01]  /*0540*/  LDCU.64 UR6, c[0x0][0x380] ;  /* 0x00007000ff0677ac */ /* 0x000e620008000a00 */
[----:B------:R-:W-:Y:S01]  /*0550*/  HFMA2 R4, -RZ, RZ, 2.98023223876953125e-07, -12920 ;  /* 0x0005f24fff047431 */ /* 0x000fe200000001ff */
[----:B------:R-:W-:Y:S01]  /*0560*/  IADD3 R9, P0, PT, R3, UR4, RZ ;  /* 0x0000000403097c10 */ /* 0x000fe2000ff1e0ff */
[----:B------:R-:W-:Y:S01]  /*0570*/  VIADD R7, R2, UR5 ;  /* 0x0000000502077c36 */ /* 0x000fe20008000000 */
[----:B------:R-:W-:Y:S01]  /*0580*/  UMOV UR4, 0x0 ;  /* 0x0000000000047882 */ /* 0x000fe20000000000 */
[----:B------:R-:W-:Y:S01]  /*0590*/  IMAD.MOV.U32 R5, RZ, RZ, 0x0 ;  /* 0x00000000ff057424 */ /* 0x000fe200078e00ff */
[----:B------:R-:W-:Y:S01]  /*05a0*/  IADD3.X R11, PT, PT, RZ, R0, RZ, P0, !PT ;  /* 0x00000000ff0b7210 */ /* 0x000fe200007fe4ff */
[----:B------:R-:W-:Y:S02]  /*05b0*/  UMOV UR5, 0x5ac0db ;  /* 0x005ac0db00057882 */ /* 0x000fe40000000000 */
[----:B------:R-:W-:-:S04]  /*05c0*/  IMAD.HI.U32 R6, RZ, R7, UR4 ;  /* 0x00000004ff067e27 */ /* 0x000fc8000f8e0007 */
[----:B------:R-:W-:-:S04]  /*05d0*/  IMAD.WIDE.U32 R4, R9, 0x4307a7, R4 ;  /* 0x004307a709047825 */ /* 0x000fc800078e0004 */
[----:B------:R-:W-:Y:S02]  /*05e0*/  IMAD R13, R11, 0x4307a7, RZ ;  /* 0x004307a70b0d7824 */ /* 0x000fe400078e02ff */
[----:B------:R-:W-:Y:S02]  /*05f0*/  IMAD R6, R7, 0x4c1906, R6 ;  /* 0x004c190607067824 */ /* 0x000fe400078e0206 */
[----:B------:R-:W-:Y:S02]  /*0600*/  IMAD.IADD R5, R5, 0x1, R13 ;  /* 0x0000000105057824 */ /* 0x000fe400078e020d */
[----:B------:R-:W-:Y:S02]  /*0610*/  IMAD R13, R7, R6, RZ ;  /* 0x00000006070d7224 */ /* 0x000fe400078e02ff */
[----:B-1----:R-:W-:-:S04]  /*0620*/  IMAD.WIDE.U32 R6, R9, R4, UR6 ;  /* 0x0000000609067e25 */ /* 0x002fc8000f8e0004 */
[----:B------:R-:W-:Y:S01]  /*0630*/  IMAD R9, R5, R9, RZ ;  /* 0x0000000905097224 */ /* 0x000fe200078e02ff */
[----:B------:R-:W-:Y:S02]  /*0640*/  SHF.R.S32.HI R5, RZ, 0x1f, R13 ;  /* 0x0000001fff057819 */ /* 0x000fe4000001140d */
[----:B------:R-:W-:Y:S01]  /*0650*/  IADD3 R8, P0, PT, R13, R6, RZ ;  /* 0x000000060d087210 */ /* 0x000fe20007f1e0ff */
[----:B------:R-:W-:Y:S02]  /*0660*/  IMAD R9, R11, R4, R9 ;  /* 0x000000040b097224 */ /* 0x000fe400078e0209 */
[----:B------:R-:W-:-:S03]  /*0670*/  HFMA2 R4, -RZ, RZ, 0, 6.55651092529296875e-07 ;  /* 0x0000000bff047431 */ /* 0x000fc600000001ff */
[----:B------:R-:W-:Y:S01]  /*0680*/  IADD3.X R6, PT, PT, R5, R7, R9, P0, !PT ;  /* 0x0000000705067210 */ /* 0x000fe200007fe409 */
[----:B------:R-:W-:Y:S01]  /*0690*/  IMAD.MOV.U32 R5, RZ, RZ, 0x0 ;  /* 0x00000000ff057424 */ /* 0x000fe200078e00ff */
[----:B------:R-:W-:Y:S02]  /*06a0*/  LOP3.LUT R7, R8, 0xe434e432, RZ, 0x3c, !PT ;  /* 0xe434e43208077812 */ /* 0x000fe400078e3cff */
[----:B------:R-:W-:-:S03]  /*06b0*/  LOP3.LUT R6, R6, 0x5, RZ, 0x3c, !PT ;  /* 0x0000000506067812 */ /* 0x000fc600078e3cff */
[----:B------:R-:W-:-:S04]  /*06c0*/  IMAD.WIDE.U32 R4, R7, -0x21131993, R4 ;  /* 0xdeece66d07047825 */ /* 0x000fc800078e0004 */
[----:B------:R-:W-:-:S04]  /*06d0*/  IMAD R6, R6, -0x21131993, RZ ;  /* 0xdeece66d06067824 */ /* 0x000fc800078e02ff */
[----:B------:R-:W-:-:S05]  /*06e0*/  IMAD R7, R7, 0x5, R6 ;  /* 0x0000000507077824 */ /* 0x000fca00078e0206 */
[----:B------:R-:W-:-:S04]  /*06f0*/  IADD3 R5, PT, PT, R5, R7, RZ ;  /* 0x0000000705057210 */ /* 0x000fc80007ffe0ff */
[----:B------:R-:W-:-:S04]  /*0700*/  SHF.R.U64 R4, R4, 0x11, R5 ;  /* 0x0000001104047819 */ /* 0x000fc80000001205 */
[----:B------:R-:W-:-:S05]  /*0710*/  LOP3.LUT R4, R4, 0x7fffffff, RZ, 0xc0, !PT ;  /* 0x7fffffff04047812 */ /* 0x000fca00078ec0ff */
[----:B------:R-:W-:-:S05]  /*0720*/  IMAD R4, R4, -0x33333333, RZ ;  /* 0xcccccccd04047824 */ /* 0x000fca00078e02ff */
[----:B------:R-:W-:-:S04]  /*0730*/  SHF.L.W.U32.HI R4, R4, 0x1f, R4 ;  /* 0x0000001f04047819 */ /* 0x000fc80000010e04 */
[----:B------:R-:W-:-:S13]  /*0740*/  ISETP.GT.U32.AND P0, PT, R4, 0x19999999, PT ;  /* 0x199999990400780c */ /* 0x000fda0003f04070 */
[----:B0-----:R-:W-:Y:S05]  /*0750*/  @P0 EXIT ;  /* 0x000000000000094d */ /* 0x001fea0003800000 */
.L_x_4:
[----:B------:R-:W0:Y:S02]  /*0760*/  LDCU UR4, c[0x3][0x400] ;  /* 0x00c08000ff0477ac */ /* 0x000e240008000800 */
[----:B0-----:R-:W-:-:S09]  /*0770*/  UISETP.GE.AND UP0, UPT, UR4, 0x1, UPT ;  /* 0x000000010400788c */ /* 0x001fd2000bf06270 */
[----:B------:R-:W-:Y:S05]  /*0780*/  BRA.U !UP0, `(.L_x_3) ;  /* 0x0000000108d87547 */ /* 0x000fea000b800000 */
[----:B------:R-:W-:-:S05]  /*0790*/  UMOV UR4, URZ ;  /* 0x000000ff00047c82 */ /* 0x000fca0008000000 */
.L_x_10:
[----:B------:R-:W-:Y:S01]  /*07a0*/  HFMA2 R9, -RZ, RZ, 0, 0 ;  /* 0x00000000ff097431 */ /* 0x000fe200000001ff */
[----:B------:R-:W-:Y:S01]  /*07b0*/  IADD3 R5, P0, PT, R3, UR4, RZ ;  /* 0x0000000403057c10 */ /* 0x000fe2000ff1e0ff */
[----:B------:R-:W0:Y:S01]  /*07c0*/  LDCU.64 UR6, c[0x0][0x380] ;  /* 0x00007000ff0677ac */ /* 0x000e220008000a00 */
[----:B------:R-:W-:Y:S02]  /*07d0*/  IMAD.MOV.U32 R8, RZ, RZ, 0x5f24f ;  /* 0x0005f24fff087424 */ /* 0x000fe400078e00ff */
[----:B------:R-:W-:Y:S01]  /*07e0*/  IMAD.U32 R6, RZ, RZ, UR4 ;  /* 0x00000004ff067e24 */ /* 0x000fe2000f8e00ff */
[----:B------:R-:W1:Y:S01]  /*07f0*/  LDCU UR5, c[0x3][0x404] ;  /* 0x00c08080ff0577ac */ /* 0x000e620008000800 */
[----:B------:R-:W-:Y:S02]  /*0800*/  IMAD.X R7, RZ, RZ, R0, P0 ;  /* 0x000000ffff077224 */ /* 0x000fe400000e0600 */
[----:B------:R-:W-:Y:S01]  /*0810*/  IMAD.WIDE.U32 R8, R5, 0x4307a7, R8 ;  /* 0x004307a705087825 */ /* 0x000fe200078e0008 */
[----:B------:R-:W-:Y:S01]  /*0820*/  UIADD3 UR4, UPT, UPT, UR4, 0x1, URZ ;  /* 0x0000000104047890 */ /* 0x000fe2000fffe0ff */
[----:B------:R-:W2:Y:S02]  /*0830*/  LDCU UR10, c[0x3][0x400] ;  /* 0x00c08000ff0a77ac */ /* 0x000ea40008000800 */
[----:B------:R-:W-:-:S05]  /*0840*/  IMAD R11, R7, 0x4307a7, RZ ;  /* 0x004307a7070b7824 */ /* 0x000fca00078e02ff */
[----:B------:R-:W-:-:S05]  /*0850*/  IADD3 R4, PT, PT, R9, R11, RZ ;  /* 0x0000000b09047210 */ /* 0x000fca0007ffe0ff */
[----:B------:R-:W-:Y:S01]  /*0860*/  IMAD R9, R4, R5, RZ ;  /* 0x0000000504097224 */ /* 0x000fe200078e02ff */
[----:B-1----:R-:W-:Y:S01]  /*0870*/  UISETP.NE.AND UP0, UPT, UR4, UR5, UPT ;  /* 0x000000050400728c */ /* 0x002fe2000bf05270 */
[----:B0-----:R-:W-:-:S04]  /*0880*/  IMAD.WIDE.U32 R4, R5, R8, UR6 ;  /* 0x0000000605047e25 */ /* 0x001fc8000f8e0008 */
[----:B------:R-:W-:Y:S01]  /*0890*/  IMAD R9, R7, R8, R9 ;  /* 0x0000000807097224 */ /* 0x000fe200078e0209 */
[----:B------:R-:W-:-:S03]  /*08a0*/  MOV R7, RZ ;  /* 0x000000ff00077202 */ /* 0x000fc60000000f00 */
[----:B--2---:R-:W-:-:S07]  /*08b0*/  IMAD.IADD R8, R5, 0x1, R9 ;  /* 0x0000000105087824 */ /* 0x004fce00078e0209 */
.L_x_9:
[----:B------:R-:W-:-:S04]  /*08c0*/  LEA R9, R6, R7, 0x5 ;  /* 0x0000000706097211 */ /* 0x000fc800078e28ff */
[----:B------:R-:W0:Y:S02]  /*08d0*/  LDC.U8 R13, c[0x3][R9] ;  /* 0x00c00000090d7b82 */ /* 0x000e240000000000 */
[----:B0-----:R-:W-:-:S13]  /*08e0*/  ISETP.NE.AND P0, PT, R13, RZ, PT ;  /* 0x000000ff0d00720c */ /* 0x001fda0003f05270 */
[----:B------:R-:W-:Y:S05]  /*08f0*/  @!P0 BRA `(.L_x_8) ;  /* 0x00000000006c8947 */ /* 0x000fea0003800000 */
[----:B------:R-:W-:Y:S01]  /*0900*/  IMAD.IADD R10, R7, 0x1, R2 ;  /* 0x00000001070a7824 */ /* 0x000fe200078e0202 */
[----:B------:R-:W-:Y:S01]  /*0910*/  UMOV UR6, 0x0 ;  /* 0x0000000000067882 */ /* 0x000fe20000000000 */
[----:B------:R-:W-:Y:S02]  /*0920*/  UMOV UR7, 0x5ac0db ;  /* 0x005ac0db00077882 */ /* 0x000fe40000000000 */
[----:B------:R-:W-:-:S04]  /*0930*/  IMAD.HI.U32 R9, RZ, R10, UR6 ;  /* 0x00000006ff097e27 */ /* 0x000fc8000f8e000a */
[----:B------:R-:W-:-:S04]  /*0940*/  IMAD R9, R10, 0x4c1906, R9 ;  /* 0x004c19060a097824 */ /* 0x000fc800078e0209 */
[----:B------:R-:W-:Y:S02]  /*0950*/  IMAD R11, R10, R9, RZ ;  /* 0x000000090a0b7224 */ /* 0x000fe400078e02ff */
[----:B------:R-:W-:-:S03]  /*0960*/  HFMA2 R10, -RZ, RZ, 0, 6.55651092529296875e-07 ;  /* 0x0000000bff0a7431 */ /* 0x000fc600000001ff */
[----:B------:R-:W-:-:S04]  /*0970*/  IADD3 R9, P0, PT, R4, R11, RZ ;  /* 0x0000000b04097210 */ /* 0x000fc80007f1e0ff */
[----:B------:R-:W-:Y:S01]  /*0980*/  LEA.HI.X.SX32 R12, R11, R8, 0x1, P0 ;  /* 0x000000080b0c7211 */ /* 0x000fe200000f0eff */
        /* <DEDUP_REMOVED lines=9> */
[----:B------:R-:W-:-:S05]  /*0a20*/  IMAD.HI.U32 R10, R9, 0x66666667, RZ ;  /* 0x66666667090a7827 */ /* 0x000fca00078e00ff */
[----:B------:R-:W-:-:S05]  /*0a30*/  SHF.R.U32.HI R10, RZ, 0x2, R10 ;  /* 0x00000002ff0a7819 */ /* 0x000fca000001160a */
[----:B------:R-:W-:-:S05]  /*0a40*/  IMAD R10, R10, -0xa, R9 ;  /* 0xfffffff60a0a7824 */ /* 0x000fca00078e0209 */
[C---:B------:R-:W-:Y:S02]  /*0a50*/  ISETP.NE.AND P0, PT, R10.reuse, RZ, PT ;  /* 0x000000ff0a00720c */ /* 0x040fe40003f05270 */
[----:B------:R-:W-:Y:S02]  /*0a60*/  ISETP.NE.AND P1, PT, R10, RZ, PT ;  /* 0x000000ff0a00720c */ /* 0x000fe40003f25270 */
[C---:B------:R-:W-:Y:S02]  /*0a70*/  ISETP.EQ.AND P0, PT, R13.reuse, 0x1, P0 ;  /* 0x000000010d00780c */ /* 0x040fe40000702270 */
[----:B------:R-:W-:-:S04]  /*0a80*/  ISETP.EQ.AND P1, PT, R13, 0xff, !P1 ;  /* 0x000000ff0d00780c */ /* 0x000fc80004f22270 */
[----:B------:R-:W-:-:S13]  /*0a90*/  PLOP3.LUT P0, PT, P0, P1, PT, 0xf8, 0x8f ;  /* 0x00000000008f781c */ /* 0x000fda0000703f70 */
[----:B------:R-:W-:Y:S05]  /*0aa0*/  @P0 EXIT ;  /* 0x000000000000094d */ /* 0x000fea0003800000 */
.L_x_8:
[----:B------:R-:W-:-:S05]  /*0ab0*/  VIADD R7, R7, 0x1 ;  /* 0x0000000107077836 */ /* 0x000fca0000000000 */
[----:B------:R-:W-:-:S13]  /*0ac0*/  ISETP.NE.AND P0, PT, R7, UR10, PT ;  /* 0x0000000a07007c0c */ /* 0x000fda000bf05270 */
[----:B------:R-:W-:Y:S05]  /*0ad0*/  @P0 BRA `(.L_x_9) ;  /* 0xfffffffc00780947 */ /* 0x000fea000383ffff */
[----:B------:R-:W-:Y:S05]  /*0ae0*/  BRA.U UP0, `(.L_x_10) ;  /* 0xfffffffd002c7547 */ /* 0x000fea000b83ffff */
.L_x_3:
[----:B------:R-:W0:Y:S01]  /*0af0*/  S2R R7, SR_LANEID ;  /* 0x0000000000077919 */ /* 0x000e220000000000 */
[----:B------:R-:W-:Y:S01]  /*0b00*/  VOTEU.ANY UR5, UPT, PT ;  /* 0x0000000000057886 */ /* 0x000fe200038e0100 */
[----:B------:R-:W1:Y:S01]  /*0b10*/  LDC.64 R4, c[0x0][0x3b0] ;  /* 0x0000ec00ff047b82 */ /* 0x000e620000000a00 */
[----:B------:R-:W0:Y:S08]  /*0b20*/  FLO.U32 R0, UR5 ;  /* 0x0000000500007d00 */ /* 0x000e3000080e0000 */
[----:B------:R-:W1:Y:S01]  /*0b30*/  POPC R9, UR5 ;  /* 0x0000000500097d09 */ /* 0x000e620008000000 */
[----:B0-----:R-:W-:-:S13]  /*0b40*/  ISETP.EQ.U32.AND P0, PT, R0, R7, PT ;  /* 0x000000070000720c */ /* 0x001fda0003f02070 */
[----:B-1----:R-:W2:Y:S01]  /*0b50*/  @P0 ATOMG.E.ADD.STRONG.GPU PT, R5, desc[UR8][R4.64], R9 ;  /* 0x80000009040509a8 */ /* 0x002ea200081ef108 */
[----:B------:R-:W0:Y:S02]  /*0b60*/  S2R R6, SR_LTMASK ;  /* 0x0000000000067919 */ /* 0x000e240000003900 */
[----:B0-----:R-:W-:Y:S01]  /*0b70*/  LOP3.LUT R6, R6, UR5, RZ, 0xc0, !PT ;  /* 0x0000000506067c12 */ /* 0x001fe2000f8ec0ff */
[----:B------:R-:W0:Y:S05]  /*0b80*/  LDCU UR5, c[0x0][0x3b8] ;  /* 0x00007700ff0577ac */ /* 0x000e2a0008000800 */
[----:B------:R-:W1:Y:S01]  /*0b90*/  POPC R6, R6 ;  /* 0x0000000600067309 */ /* 0x000e620000000000 */
[----:B--2---:R-:W1:Y:S02]  /*0ba0*/  SHFL.IDX PT, R7, R5, R0, 0x1f ;  /* 0x00001f0005077589 */ /* 0x004e6400000e0000 */
[----:B-1----:R-:W-:-:S04]  /*0bb0*/  IADD3 R7, PT, PT, R7, R6, RZ ;  /* 0x0000000607077210 */ /* 0x002fc80007ffe0ff */
[----:B0-----:R-:W-:-:S13]  /*0bc0*/  ISETP.GE.U32.AND P0, PT, R7, UR5, PT ;  /* 0x0000000507007c0c */ /* 0x001fda000bf06070 */
[----:B------:R-:W-:Y:S05]  /*0bd0*/  @P0 EXIT ;  /* 0x000000000000094d */ /* 0x000fea0003800000 */
[----:B------:R-:W0:Y:S02]  /*0be0*/  LDC.64 R4, c[0x0][0x3a8] ;  /* 0x0000ea00ff047b82 */ /* 0x000e240000000a00 */
[----:B0-----:R-:W-:-:S05]  /*0bf0*/  IMAD.WIDE.U32 R4, R7, 0x8, R4 ;  /* 0x0000000807047825 */ /* 0x001fca00078e0004 */
[----:B------:R-:W-:Y:S01]  /*0c00*/  STG.E.64 desc[UR8][R4.64], R2 ;  /* 0x0000000204007986 */ /* 0x000fe2000c101b08 */
[----:B------:R-:W-:Y:S05]  /*0c10*/  EXIT ;  /* 0x000000000000794d */ /* 0x000fea0003800000 */
        .weak           $__internal_0_$__cuda_sm20_div_u64
        .type           $__internal_0_$__cuda_sm20_div_u64,@function
        .size           $__internal_0_$__cuda_sm20_div_u64,(.L_x_12 - $__internal_0_$__cuda_sm20_div_u64)
$__internal_0_$__cuda_sm20_div_u64:
[----:B------:R-:W0:Y:S08]  /*0c20*/  I2F.U64.RP R8, UR4 ;  /* 0x0000000400087d12 */ /* 0x000e300008309000 */
[----:B0-----:R-:W0:Y:S02]  /*0c30*/  MUFU.RCP R8, R8 ;  /* 0x0000000800087308 */ /* 0x001e240000001000 */
[----:B0-----:R-:W-:-:S06]  /*0c40*/  VIADD R4, R8, 0x1ffffffe ;  /* 0x1ffffffe08047836 */ /* 0x001fcc0000000000 */
[----:B------:R-:W0:Y:S02]  /*0c50*/  F2I.U64.TRUNC R4, R4 ;  /* 0x0000000400047311 */ /* 0x000e24000020d800 */
[----:B0-----:R-:W-:-:S04]  /*0c60*/  IMAD.WIDE.U32 R6, R4, UR4, RZ ;  /* 0x0000000404067c25 */ /* 0x001fc8000f8e00ff */
[----:B------:R-:W-:Y:S01]  /*0c70*/  IMAD R7, R4, UR5, R7 ;  /* 0x0000000504077c24 */ /* 0x000fe2000f8e0207 */
[----:B------:R-:W-:-:S03]  /*0c80*/  IADD3 R9, P0, PT, RZ, -R6, RZ ;  /* 0x80000006ff097210 */ /* 0x000fc60007f1e0ff */
[----:B------:R-:W-:Y:S02]  /*0c90*/  IMAD R7, R5, UR4, R7 ;  /* 0x0000000405077c24 */ /* 0x000fe4000f8e0207 */
[----:B------:R-:W-:-:S03]  /*0ca0*/  IMAD.HI.U32 R6, R4, R9, RZ ;  /* 0x0000000904067227 */ /* 0x000fc600078e00ff */
[----:B------:R-:W-:Y:S01]  /*0cb0*/  IADD3.X R11, PT, PT, RZ, ~R7, RZ, P0, !PT ;  /* 0x80000007ff0b7210 */ /* 0x000fe200007fe4ff */
[----:B------:R-:W-:-:S04]  /*0cc0*/  IMAD.MOV.U32 R7, RZ, RZ, R4 ;  /* 0x000000ffff077224 */ /* 0x000fc800078e0004 */
[----:B------:R-:W-:-:S04]  /*0cd0*/  IMAD.WIDE.U32 R6, P0, R4, R11, R6 ;  /* 0x0000000b04067225 */ /* 0x000fc80007800006 */
[C---:B------:R-:W-:Y:S02]  /*0ce0*/  IMAD R13, R5.reuse, R11, RZ ;  /* 0x0000000b050d7224 */ /* 0x040fe400078e02ff */
[----:B------:R-:W-:-:S04]  /*0cf0*/  IMAD.HI.U32 R6, P1, R5, R9, R6 ;  /* 0x0000000905067227 */ /* 0x000fc80007820006 */
[----:B------:R-:W-:Y:S01]  /*0d00*/  IMAD.HI.U32 R11, R5, R11, RZ ;  /* 0x0000000b050b7227 */ /* 0x000fe200078e00ff */
[----:B------:R-:W-:-:S04]  /*0d10*/  IADD3 R7, P2, PT, R13, R6, RZ ;  /* 0x000000060d077210 */ /* 0x000fc80007f5e0ff */
[----:B------:R-:W-:Y:S01]  /*0d20*/  IADD3.X R6, PT, PT, R11, R5, RZ, P0, !PT ;  /* 0x000000050b067210 */ /* 0x000fe200007fe4ff */
[----:B------:R-:W-:-:S03]  /*0d30*/  IMAD.WIDE.U32 R4, R7, UR4, RZ ;  /* 0x0000000407047c25 */ /* 0x000fc6000f8e00ff */
[----:B------:R-:W-:Y:S01]  /*0d40*/  IADD3.X R9, PT, PT, RZ, RZ, R6, P2, P1 ;  /* 0x000000ffff097210 */ /* 0x000fe200017e2406 */
[----:B------:R-:W-:Y:S01]  /*0d50*/  IMAD R6, R7, UR5, R5 ;  /* 0x0000000507067c24 */ /* 0x000fe2000f8e0205 */
[----:B------:R-:W-:-:S03]  /*0d60*/  IADD3 R5, P0, PT, RZ, -R4, RZ ;  /* 0x80000004ff057210 */ /* 0x000fc60007f1e0ff */
[----:B------:R-:W-:Y:S02]  /*0d70*/  IMAD R4, R9, UR4, R6 ;  /* 0x0000000409047c24 */ /* 0x000fe4000f8e0206 */
[----:B------:R-:W-:-:S04]  /*0d80*/  IMAD.HI.U32 R6, R7, R5, RZ ;  /* 0x0000000507067227 */ /* 0x000fc800078e00ff */
[----:B------:R-:W-:-:S04]  /*0d90*/  IMAD.X R4, RZ, RZ, ~R4, P0 ;  /* 0x000000ffff047224 */ /* 0x000fc800000e0e04 */
[----:B------:R-:W-:-:S04]  /*0da0*/  IMAD.WIDE.U32 R6, P0, R7, R4, R6 ;  /* 0x0000000407067225 */ /* 0x000fc80007800006 */
[C---:B------:R-:W-:Y:S02]  /*0db0*/  IMAD R8, R9.reuse, R4, RZ ;  /* 0x0000000409087224 */ /* 0x040fe400078e02ff */
[----:B------:R-:W-:-:S04]  /*0dc0*/  IMAD.HI.U32 R7, P1, R9, R5, R6 ;  /* 0x0000000509077227 */ /* 0x000fc80007820006 */
[----:B------:R-:W-:Y:S01]  /*0dd0*/  IMAD.HI.U32 R4, R9, R4, RZ ;  /* 0x0000000409047227 */ /* 0x000fe200078e00ff */
[----:B------:R-:W-:-:S03]  /*0de0*/  IADD3 R7, P2, PT, R8, R7, RZ ;  /* 0x0000000708077210 */ /* 0x000fc60007f5e0ff */
[----:B------:R-:W-:Y:S01]  /*0df0*/  IMAD.MOV.U32 R5, RZ, RZ, RZ ;  /* 0x000000ffff057224 */ /* 0x000fe200078e00ff */
[----:B------:R-:W-:Y:S01]  /*0e00*/  IADD3.X R9, PT, PT, R4, R9, RZ, P0, !PT ;  /* 0x0000000904097210 */ /* 0x000fe200007fe4ff */
[----:B------:R-:W-:-:S03]  /*0e10*/  IMAD.HI.U32 R4, R7, R2, RZ ;  /* 0x0000000207047227 */ /* 0x000fc600078e00ff */
[----:B------:R-:W-:Y:S01]  /*0e20*/  IADD3.X R9, PT, PT, RZ, RZ, R9, P2, P1 ;  /* 0x000000ffff097210 */ /* 0x000fe200017e2409 */
[----:B------:R-:W-:-:S04]  /*0e30*/  IMAD.WIDE.U32 R4, R7, R3, R4 ;  /* 0x0000000307047225 */ /* 0x000fc800078e0004 */
[C---:B------:R-:W-:Y:S02]  /*0e40*/  IMAD R7, R9.reuse, R3, RZ ;  /* 0x0000000309077224 */ /* 0x040fe400078e02ff */
[----:B------:R-:W-:-:S04]  /*0e50*/  IMAD.HI.U32 R4, P0, R9, R2, R4 ;  /* 0x0000000209047227 */ /* 0x000fc80007800004 */
[----:B------:R-:W-:Y:S01]  /*0e60*/  IMAD.HI.U32 R6, R9, R3, RZ ;  /* 0x0000000309067227 */ /* 0x000fe200078e00ff */
[----:B------:R-:W-:-:S04]  /*0e70*/  IADD3 R7, P1, PT, R7, R4, RZ ;  /* 0x0000000407077210 */ /* 0x000fc80007f3e0ff */
[----:B------:R-:W-:Y:S01]  /*0e80*/  IADD3.X R6, PT, PT, R6, RZ, RZ, P0, !PT ;  /* 0x000000ff06067210 */ /* 0x000fe200007fe4ff */
[----:B------:R-:W-:-:S04]  /*0e90*/  IMAD.WIDE.U32 R4, R7, UR4, RZ ;  /* 0x0000000407047c25 */ /* 0x000fc8000f8e00ff */
[----:B------:R-:W-:Y:S01]  /*0ea0*/  IMAD.X R6, RZ, RZ, R6, P1 ;  /* 0x000000ffff067224 */ /* 0x000fe200008e0606 */
[----:B------:R-:W-:Y:S01]  /*0eb0*/  IADD3 R11, P1, PT, -R4, R2, RZ ;  /* 0x00000002040b7210 */ /* 0x000fe20007f3e1ff */
[----:B------:R-:W-:-:S03]  /*0ec0*/  IMAD R5, R7, UR5, R5 ;  /* 0x0000000507057c24 */ /* 0x000fc6000f8e0205 */
[C---:B------:R-:W-:Y:S01]  /*0ed0*/  ISETP.GE.U32.AND P0, PT, R11.reuse, UR4, PT ;  /* 0x000000040b007c0c */ /* 0x040fe2000bf06070 */
[----:B------:R-:W-:Y:S01]  /*0ee0*/  IMAD R5, R6, UR4, R5 ;  /* 0x0000000406057c24 */ /* 0x000fe2000f8e0205 */
[----:B------:R-:W-:-:S04]  /*0ef0*/  IADD3 R8, P2, PT, R11, -UR4, RZ ;  /* 0x800000040b087c10 */ /* 0x000fc8000ff5e0ff */
[----:B------:R-:W-:Y:S02]  /*0f00*/  IADD3.X R13, PT, PT, ~R5, R3, RZ, P1, !PT ;  /* 0x00000003050d7210 */ /* 0x000fe40000ffe5ff */
[----:B------:R-:W-:Y:S02]  /*0f10*/  IADD3 R4, P1, PT, R7, 0x1, RZ ;  /* 0x0000000107047810 */ /* 0x000fe40007f3e0ff */
[C---:B------:R-:W-:Y:S02]  /*0f20*/  ISETP.GE.U32.AND.EX P0, PT, R13.reuse, UR5, PT, P0 ;  /* 0x000000050d007c0c */ /* 0x040fe4000bf06100 */
[----:B------:R-:W-:Y:S01]  /*0f30*/  IADD3.X R10, PT, PT, R13, ~UR5, RZ, P2, !PT ;  /* 0x800000050d0a7c10 */ /* 0x000fe200097fe4ff */
[----:B------:R-:W-:Y:S01]  /*0f40*/  IMAD.X R9, RZ, RZ, R6, P1 ;  /* 0x000000ffff097224 */ /* 0x000fe200008e0606 */
[----:B------:R-:W-:Y:S02]  /*0f50*/  SEL R8, R8, R11, P0 ;  /* 0x0000000b08087207 */ /* 0x000fe40000000000 */
[----:B------:R-:W-:-:S02]  /*0f60*/  SEL R5, R4, R7, P0 ;  /* 0x0000000704057207 */ /* 0x000fc40000000000 */
[----:B------:R-:W-:Y:S02]  /*0f70*/  SEL R7, R10, R13, P0 ;  /* 0x0000000d0a077207 */ /* 0x000fe40000000000 */
[----:B------:R-:W-:Y:S02]  /*0f80*/  SEL R4, R9, R6, P0 ;  /* 0x0000000609047207 */ /* 0x000fe40000000000 */
[----:B------:R-:W-:Y:S02]  /*0f90*/  ISETP.GE.U32.AND P0, PT, R8, UR4, PT ;  /* 0x0000000408007c0c */ /* 0x000fe4000bf06070 */
[----:B------:R-:W-:Y:S02]  /*0fa0*/  IADD3 R6, P2, PT, R5, 0x1, RZ ;  /* 0x0000000105067810 */ /* 0x000fe40007f5e0ff */
[----:B------:R-:W-:Y:S02]  /*0fb0*/  ISETP.GE.U32.AND.EX P0, PT, R7, UR5, PT, P0 ;  /* 0x0000000507007c0c */ /* 0x000fe4000bf06100 */
[----:B------:R-:W-:-:S02]  /*0fc0*/  IADD3.X R7, PT, PT, RZ, R4, RZ, P2, !PT ;  /* 0x00000004ff077210 */ /* 0x000fc400017fe4ff */
[----:B------:R-:W-:Y:S01]  /*0fd0*/  SEL R6, R6, R5, P0 ;  /* 0x0000000506067207 */ /* 0x000fe20000000000 */
[----:B------:R-:W-:Y:S01]  /*0fe0*/  HFMA2 R5, -RZ, RZ, 0, 0 ;  /* 0x00000000ff057431 */ /* 0x000fe200000001ff */
[----:B------:R-:W-:Y:S02]  /*0ff0*/  ISETP.NE.U32.AND P1, PT, RZ, UR4, PT ;  /* 0x00000004ff007c0c */ /* 0x000fe4000bf25070 */
[----:B------:R-:W-:Y:S01]  /*1000*/  SEL R7, R7, R4, P0 ;  /* 0x0000000407077207 */ /* 0x000fe20000000000 */
[----:B------:R-:W-:Y:S01]  /*1010*/  IMAD.MOV.U32 R4, RZ, RZ, R0 ;  /* 0x000000ffff047224 */ /* 0x000fe200078e0000 */
[----:B------:R-:W-:-:S04]  /*1020*/  ISETP.NE.AND.EX P1, PT, RZ, UR5, PT, P1 ;  /* 0x00000005ff007c0c */ /* 0x000fc8000bf25310 */
[----:B------:R-:W-:Y:S02]  /*1030*/  SEL R6, R6, 0xffffffff, P1 ;  /* 0xffffffff06067807 */ /* 0x000fe40000800000 */
[----:B------:R-:W-:Y:S01]  /*1040*/  SEL R7, R7, 0xffffffff, P1 ;  /* 0xffffffff07077807 */ /* 0x000fe20000800000 */
[----:B------:R-:W-:Y:S06]  /*1050*/  RET.REL.NODEC R4 `(_Z16searchBruteForcemllllPmPjj) ;  /* 0xffffffec04e87950 */ /* 0x000fec0003c3ffff */
.L_x_11:
[----:B------:R-:W-:-:S00]  /*1060*/  BRA `(.L_x_11) ;  /* 0xfffffffc00fc7947 */ /* 0x000fc0000383ffff */
[----:B------:R-:W-:-:S00]  /*1070*/  NOP ;  /* 0x0000000000007918 */ /* 0x000fc00000000000 */
        /* <DEDUP_REMOVED lines=8> */
.L_x_12:


//--------------------- .nv.shared.reserved.0     --------------------------
	.section	.nv.shared.reserved.0,"aw",@nobits
	.weak		__nv_reservedSMEM_offset_0_alias
	.size		__nv_reservedSMEM_offset_0_alias, 0, 64
	.other		__nv_reservedSMEM_offset_0_alias,@"STO_CUDA_RESERVED_SHARED STV_DEFAULT"
__nv_reservedSMEM_offset_0_alias:
	.zero		0
	.zero		64


//--------------------- .nv.constant0._Z16searchBruteForcemllllPmPjj --------------------------
	.section	.nv.constant0._Z16searchBruteForcemllllPmPjj,"a",@progbits
	.sectionflags	@""
	.align	4
.nv.constant0._Z16searchBruteForcemllllPmPjj:
	.zero		956


//--------------------- SYMBOLS --------------------------

	.type		.nv.reservedSmem.offset0,@object
	.size		.nv.reservedSmem.offset0,0x4
